//
// Generated by NVIDIA NVVM Compiler
//
// Compiler Build ID: CL-36424714
// Cuda compilation tools, release 13.0, V13.0.88
// Based on NVVM 20.0.0
//

.version 9.0
.target sm_100
.address_size 64

	// .globl	_Z9addKernelPfi

.visible .entry _Z9addKernelPfi(
	.param .u64 .ptr .align 1 _Z9addKernelPfi_param_0,
	.param .u32 _Z9addKernelPfi_param_1
)
{
	.reg .pred 	%p<2>;
	.reg .b32 	%r<6>;
	.reg .b32 	%f<3>;
	.reg .b64 	%rd<5>;

	ld.param.u64 	%rd1, [_Z9addKernelPfi_param_0];
	ld.param.u32 	%r2, [_Z9addKernelPfi_param_1];
	mov.u32 	%r3, %ctaid.x;
	mov.u32 	%r4, %ntid.x;
	mov.u32 	%r5, %tid.x;
	mad.lo.s32 	%r1, %r3, %r4, %r5;
	setp.ge.s32 	%p1, %r1, %r2;
	@%p1 bra 	$L__BB0_2;
	cvta.to.global.u64 	%rd2, %rd1;
	mul.wide.s32 	%rd3, %r1, 4;
	add.s64 	%rd4, %rd2, %rd3;
	ld.global.f32 	%f1, [%rd4];
	add.f32 	%f2, %f1, 0f3F800000;
	st.global.f32 	[%rd4], %f2;
$L__BB0_2:
	ret;

}


// ===== COMPILED SASS (sm_100) =====

	.target	sm_100

	.elftype	@"ET_EXEC"


//--------------------- .note.nv.tkinfo           --------------------------
	.section	.note.nv.tkinfo,"",@"SHT_NOTE"
	.sectionflags	@"SHF_NOTE_NV_TKINFO"
	.tkinfo
        /*0018*/ 	.word	0x00000002
        /*0030*/ 	.string	""
        /*0030*/ 	.string	"ptxas"
        /*0030*/ 	.string	"Cuda compilation tools, release 13.0, V13.0.88"
        /*0030*/ 	.string	"Build cuda_13.0.r13.0/compiler.36424714_0"
        /*0030*/ 	.string	"-arch sm_100 -m 64 "



//--------------------- .note.nv.cuinfo           --------------------------
	.section	.note.nv.cuinfo,"",@"SHT_NOTE"
	.sectionflags	@"SHF_NOTE_NV_CUINFO"
        /*0018*/ 	.short	0x0002
        /*001a*/ 	.short	0x0064
        /*001c*/ 	.short	0x0082
	.zero		2


//--------------------- .nv.info                  --------------------------
	.section	.nv.info,"",@"SHT_CUDA_INFO"
	.align	4


	//----- nvinfo : EIATTR_REGCOUNT
	.align		4
        /*0000*/ 	.byte	0x04, 0x2f
        /*0002*/ 	.short	(.L_1 - .L_0)
	.align		4
.L_0:
        /*0004*/ 	.word	index@(_Z9addKernelPfi)
        /*0008*/ 	.word	0x00000008


	//----- nvinfo : EIATTR_FRAME_SIZE
	.align		4
.L_1:
        /*000c*/ 	.byte	0x04, 0x11
        /*000e*/ 	.short	(.L_3 - .L_2)
	.align		4
.L_2:
        /*0010*/ 	.word	index@(_Z9addKernelPfi)
        /*0014*/ 	.word	0x00000000


	//----- nvinfo : EIATTR_MIN_STACK_SIZE
	.align		4
.L_3:
        /*0018*/ 	.byte	0x04, 0x12
        /*001a*/ 	.short	(.L_5 - .L_4)
	.align		4
.L_4:
        /*001c*/ 	.word	index@(_Z9addKernelPfi)
        /*0020*/ 	.word	0x00000000
.L_5:


//--------------------- .nv.compat                --------------------------
	.section	.nv.compat,"",@"SHT_CUDA_COMPAT_INFO"
	.align	4
        /*0000*/ 	.byte	0x02, 0x09, 0x00, 0x00, 0x02, 0x02, 0x01, 0x00, 0x02, 0x05, 0x05, 0x00, 0x03, 0x07, 0x01, 0x01
        /*0010*/ 	.byte	0x02, 0x03, 0x00, 0x00, 0x02, 0x06, 0x01, 0x00, 0x04, 0x0b, 0x08, 0x00, 0x09, 0x00, 0x00, 0x00
        /*0020*/ 	.byte	0x00, 0x00, 0x00, 0x00


//--------------------- .nv.info._Z9addKernelPfi  --------------------------
	.section	.nv.info._Z9addKernelPfi,"",@"SHT_CUDA_INFO"
	.sectionflags	@""
	.align	4


	//----- nvinfo : EIATTR_CUDA_API_VERSION
	.align		4
        /*0000*/ 	.byte	0x04, 0x37
        /*0002*/ 	.short	(.L_7 - .L_6)
.L_6:
        /*0004*/ 	.word	0x00000082


	//----- nvinfo : EIATTR_KPARAM_INFO
	.align		4
.L_7:
        /*0008*/ 	.byte	0x04, 0x17
        /*000a*/ 	.short	(.L_9 - .L_8)
.L_8:
        /*000c*/ 	.word	0x00000000
        /*0010*/ 	.short	0x0001
        /*0012*/ 	.short	0x0008
        /*0014*/ 	.byte	0x00, 0xf0, 0x11, 0x00


	//----- nvinfo : EIATTR_KPARAM_INFO
	.align		4
.L_9:
        /*0018*/ 	.byte	0x04, 0x17
        /*001a*/ 	.short	(.L_11 - .L_10)
.L_10:
        /*001c*/ 	.word	0x00000000
        /*0020*/ 	.short	0x0000
        /*0022*/ 	.short	0x0000
        /*0024*/ 	.byte	0x00, 0xf5, 0x21, 0x00


	//----- nvinfo : EIATTR_SPARSE_MMA_MASK
	.align		4
.L_11:
        /*0028*/ 	.byte	0x03, 0x50
        /*002a*/ 	.short	0x0000


	//----- nvinfo : EIATTR_MAXREG_COUNT
	.align		4
        /*002c*/ 	.byte	0x03, 0x1b
        /*002e*/ 	.short	0x00ff


	//----- nvinfo : EIATTR_MERCURY_ISA_VERSION
	.align		4
        /*0030*/ 	.byte	0x03, 0x5f
        /*0032*/ 	.short	0x0101


	//----- nvinfo : EIATTR_VRC_CTA_INIT_COUNT
	.align		4
        /*0034*/ 	.byte	0x02, 0x4a
	.zero		1
	.zero		1


	//----- nvinfo : EIATTR_EXIT_INSTR_OFFSETS
	.align		4
        /*0038*/ 	.byte	0x04, 0x1c
        /*003a*/ 	.short	(.L_13 - .L_12)


	//   ....[0]....
.L_12:
        /*003c*/ 	.word	0x00000070


	//   ....[1]....
        /*0040*/ 	.word	0x000000e0


	//----- nvinfo : EIATTR_CBANK_PARAM_SIZE
	.align		4
.L_13:
        /*0044*/ 	.byte	0x03, 0x19
        /*0046*/ 	.short	0x000c


	//----- nvinfo : EIATTR_PARAM_CBANK
	.align		4
        /*0048*/ 	.byte	0x04, 0x0a
        /*004a*/ 	.short	(.L_15 - .L_14)
	.align		4
.L_14:
        /*004c*/ 	.word	index@(.nv.constant0._Z9addKernelPfi)
        /*0050*/ 	.short	0x0380
        /*0052*/ 	.short	0x000c


	//----- nvinfo : EIATTR_SW_WAR
	.align		4
.L_15:
        /*0054*/ 	.byte	0x04, 0x36
        /*0056*/ 	.short	(.L_17 - .L_16)
.L_16:
        /*0058*/ 	.word	0x00000008
.L_17:


//--------------------- .nv.callgraph             --------------------------
	.section	.nv.callgraph,"",@"SHT_CUDA_CALLGRAPH"
	.align	4
	.sectionentsize	8
	.align		4
        /*0000*/ 	.word	0x00000000
	.align		4
        /*0004*/ 	.word	0xffffffff
	.align		4
        /*0008*/ 	.word	0x00000000
	.align		4
        /*000c*/ 	.word	0xfffffffe
	.align		4
        /*0010*/ 	.word	0x00000000
	.align		4
        /*0014*/ 	.word	0xfffffffd
	.align		4
        /*0018*/ 	.word	0x00000000
	.align		4
        /*001c*/ 	.word	0xfffffffc


//--------------------- .text._Z9addKernelPfi     --------------------------
	.section	.text._Z9addKernelPfi,"ax",@progbits
	.align	128
        .global         _Z9addKernelPfi
        .type           _Z9addKernelPfi,@function
        .size           _Z9addKernelPfi,(.L_x_1 - _Z9addKernelPfi)
        .other          _Z9addKernelPfi,@"STO_CUDA_ENTRY STV_DEFAULT"
_Z9addKernelPfi:
.text._Z9addKernelPfi:
[----:B------:R-:W-:Y:S01]  /*0000*/  LDC R1, c[0x0][0x37c] ;  /* 0x0000df00ff017b82 */ /* 0x000fe20000000800 */
[----:B------:R-:W0:Y:S07]  /*0010*/  S2R R0, SR_TID.X ;  /* 0x0000000000007919 */ /* 0x000e2e0000002100 */
[----:B------:R-:W0:Y:S01]  /*0020*/  S2UR UR4, SR_CTAID.X ;  /* 0x00000000000479c3 */ /* 0x000e220000002500 */
[----:B------:R-:W1:Y:S07]  /*0030*/  LDCU UR5, c[0x0][0x388] ;  /* 0x00007100ff0577ac */ /* 0x000e6e0008000800 */
[----:B------:R-:W0:Y:S02]  /*0040*/  LDC R5, c[0x0][0x360] ;  /* 0x0000d800ff057b82 */ /* 0x000e240000000800 */
[----:B0-----:R-:W-:-:S05]  /*0050*/  IMAD R5, R5, UR4, R0 ;  /* 0x0000000405057c24 */ /* 0x001fca000f8e0200 */
[----:B-1----:R-:W-:-:S13]  /*0060*/  ISETP.GE.AND P0, PT, R5, UR5, PT ;  /* 0x0000000505007c0c */ /* 0x002fda000bf06270 */
[----:B------:R-:W-:Y:S05]  /*0070*/  @P0 EXIT ;  /* 0x000000000000094d */ /* 0x000fea0003800000 */
[----:B------:R-:W0:Y:S01]  /*0080*/  LDC.64 R2, c[0x0][0x380] ;  /* 0x0000e000ff027b82 */ /* 0x000e220000000a00 */
[----:B------:R-:W1:Y:S01]  /*0090*/  LDCU.64 UR4, c[0x0][0x358] ;  /* 0x00006b00ff0477ac */ /* 0x000e620008000a00 */
[----:B0-----:R-:W-:-:S05]  /*00a0*/  IMAD.WIDE R2, R5, 0x4, R2 ;  /* 0x0000000405027825 */ /* 0x001fca00078e0202 */
[----:B-1----:R-:W2:Y:S02]  /*00b0*/  LDG.E R0, desc[UR4][R2.64] ;  /* 0x0000000402007981 */ /* 0x002ea4000c1e1900 */
[----:B--2---:R-:W-:-:S05]  /*00c0*/  FADD R5, R0, 1 ;  /* 0x3f80000000057421 */ /* 0x004fca0000000000 */
[----:B------:R-:W-:Y:S01]  /*00d0*/  STG.E desc[UR4][R2.64], R5 ;  /* 0x0000000502007986 */ /* 0x000fe2000c101904 */
[----:B------:R-:W-:Y:S05]  /*00e0*/  EXIT ;  /* 0x000000000000794d */ /* 0x000fea0003800000 */
.L_x_0:
[----:B------:R-:W-:-:S00]  /*00f0*/  BRA `(.L_x_0) ;  /* 0xfffffffc00fc7947 */ /* 0x000fc0000383ffff */
[----:B------:R-:W-:-:S00]  /*0100*/  NOP ;  /* 0x0000000000007918 */ /* 0x000fc00000000000 */
[----:B------:R-:W-:-:S00]  /*0110*/  NOP ;  /* 0x0000000000007918 */ /* 0x000fc00000000000 */
[----:B------:R-:W-:-:S00]  /*0120*/  NOP ;  /* 0x0000000000007918 */ /* 0x000fc00000000000 */
[----:B------:R-:W-:-:S00]  /*0130*/  NOP ;  /* 0x0000000000007918 */ /* 0x000fc00000000000 */
[----:B------:R-:W-:-:S00]  /*0140*/  NOP ;  /* 0x0000000000007918 */ /* 0x000fc00000000000 */
[----:B------:R-:W-:-:S00]  /*0150*/  NOP ;  /* 0x0000000000007918 */ /* 0x000fc00000000000 */
[----:B------:R-:W-:-:S00]  /*0160*/  NOP ;  /* 0x0000000000007918 */ /* 0x000fc00000000000 */
[----:B------:R-:W-:-:S00]  /*0170*/  NOP ;  /* 0x0000000000007918 */ /* 0x000fc00000000000 */
.L_x_1:


//--------------------- .nv.shared.reserved.0     --------------------------
	.section	.nv.shared.reserved.0,"aw",@nobits
	.weak		__nv_reservedSMEM_offset_0_alias
	.size		__nv_reservedSMEM_offset_0_alias, 0, 64
	.other		__nv_reservedSMEM_offset_0_alias,@"STO_CUDA_RESERVED_SHARED STV_DEFAULT"
__nv_reservedSMEM_offset_0_alias:
	.zero		0
	.zero		64


//--------------------- .nv.constant0._Z9addKernelPfi --------------------------
	.section	.nv.constant0._Z9addKernelPfi,"a",@progbits
	.sectionflags	@""
	.align	4
.nv.constant0._Z9addKernelPfi:
	.zero		908


//--------------------- SYMBOLS --------------------------

	.type		.nv.reservedSmem.offset0,@object
	.size		.nv.reservedSmem.offset0,0x4
